//
// Generated by NVIDIA NVVM Compiler
//
// Compiler Build ID: CL-36424714
// Cuda compilation tools, release 13.0, V13.0.88
// Based on NVVM 20.0.0
//

.version 9.0
.target sm_100
.address_size 64

	// .globl	_Z7reduce0PiS_
// _ZZ7reduce0PiS_E1s has been demoted
// _ZZ7reduce1PiS_E1s has been demoted
// _ZZ7reduce2PiS_E1s has been demoted
// _ZZ7reduce3PiS_E1s has been demoted
// _ZZ7reduce4PiS_E1s has been demoted

.visible .entry _Z7reduce0PiS_(
	.param .u64 .ptr .align 1 _Z7reduce0PiS__param_0,
	.param .u64 .ptr .align 1 _Z7reduce0PiS__param_1
)
{
	.reg .pred 	%p<5>;
	.reg .b32 	%r<19>;
	.reg .b64 	%rd<7>;
	// demoted variable
	.shared .align 4 .b8 _ZZ7reduce0PiS_E1s[4096];
	ld.param.u64 	%rd2, [_Z7reduce0PiS__param_0];
	ld.param.u64 	%rd1, [_Z7reduce0PiS__param_1];
	cvta.to.global.u64 	%rd3, %rd2;
	mov.u32 	%r1, %tid.x;
	mul.wide.u32 	%rd4, %r1, 4;
	add.s64 	%rd5, %rd3, %rd4;
	ld.global.u32 	%r6, [%rd5];
	shl.b32 	%r7, %r1, 2;
	mov.u32 	%r8, _ZZ7reduce0PiS_E1s;
	add.s32 	%r2, %r8, %r7;
	st.shared.u32 	[%r2], %r6;
	bar.sync 	0;
	mov.u32 	%r3, %ntid.x;
	setp.lt.u32 	%p1, %r3, 2;
	@%p1 bra 	$L__BB0_5;
	mov.b32 	%r18, 1;
$L__BB0_2:
	shl.b32 	%r5, %r18, 1;
	add.s32 	%r10, %r5, -1;
	and.b32  	%r11, %r10, %r1;
	setp.ne.s32 	%p2, %r11, 0;
	@%p2 bra 	$L__BB0_4;
	shl.b32 	%r12, %r18, 2;
	add.s32 	%r13, %r2, %r12;
	ld.shared.u32 	%r14, [%r13];
	ld.shared.u32 	%r15, [%r2];
	add.s32 	%r16, %r15, %r14;
	st.shared.u32 	[%r2], %r16;
$L__BB0_4:
	bar.sync 	0;
	setp.lt.u32 	%p3, %r5, %r3;
	mov.u32 	%r18, %r5;
	@%p3 bra 	$L__BB0_2;
$L__BB0_5:
	setp.ne.s32 	%p4, %r1, 0;
	@%p4 bra 	$L__BB0_7;
	ld.shared.u32 	%r17, [_ZZ7reduce0PiS_E1s];
	cvta.to.global.u64 	%rd6, %rd1;
	st.global.u32 	[%rd6], %r17;
$L__BB0_7:
	ret;

}
	// .globl	_Z7reduce1PiS_
.visible .entry _Z7reduce1PiS_(
	.param .u64 .ptr .align 1 _Z7reduce1PiS__param_0,
	.param .u64 .ptr .align 1 _Z7reduce1PiS__param_1
)
{
	.reg .pred 	%p<5>;
	.reg .b32 	%r<22>;
	.reg .b64 	%rd<7>;
	// demoted variable
	.shared .align 4 .b8 _ZZ7reduce1PiS_E1s[4096];
	ld.param.u64 	%rd2, [_Z7reduce1PiS__param_0];
	ld.param.u64 	%rd1, [_Z7reduce1PiS__param_1];
	cvta.to.global.u64 	%rd3, %rd2;
	mov.u32 	%r1, %tid.x;
	mul.wide.u32 	%rd4, %r1, 4;
	add.s64 	%rd5, %rd3, %rd4;
	ld.global.u32 	%r6, [%rd5];
	shl.b32 	%r7, %r1, 2;
	mov.u32 	%r8, _ZZ7reduce1PiS_E1s;
	add.s32 	%r9, %r8, %r7;
	st.shared.u32 	[%r9], %r6;
	bar.sync 	0;
	mov.u32 	%r2, %ntid.x;
	setp.lt.u32 	%p1, %r2, 2;
	@%p1 bra 	$L__BB1_5;
	mov.b32 	%r21, 1;
$L__BB1_2:
	shl.b32 	%r4, %r21, 1;
	mul.lo.s32 	%r5, %r4, %r1;
	setp.ge.u32 	%p2, %r5, %r2;
	@%p2 bra 	$L__BB1_4;
	add.s32 	%r11, %r5, %r21;
	shl.b32 	%r12, %r11, 2;
	add.s32 	%r14, %r8, %r12;
	ld.shared.u32 	%r15, [%r14];
	shl.b32 	%r16, %r5, 2;
	add.s32 	%r17, %r8, %r16;
	ld.shared.u32 	%r18, [%r17];
	add.s32 	%r19, %r18, %r15;
	st.shared.u32 	[%r17], %r19;
$L__BB1_4:
	bar.sync 	0;
	setp.lt.u32 	%p3, %r4, %r2;
	mov.u32 	%r21, %r4;
	@%p3 bra 	$L__BB1_2;
$L__BB1_5:
	setp.ne.s32 	%p4, %r1, 0;
	@%p4 bra 	$L__BB1_7;
	ld.shared.u32 	%r20, [_ZZ7reduce1PiS_E1s];
	cvta.to.global.u64 	%rd6, %rd1;
	st.global.u32 	[%rd6], %r20;
$L__BB1_7:
	ret;

}
	// .globl	_Z7reduce2PiS_
.visible .entry _Z7reduce2PiS_(
	.param .u64 .ptr .align 1 _Z7reduce2PiS__param_0,
	.param .u64 .ptr .align 1 _Z7reduce2PiS__param_1
)
{
	.reg .pred 	%p<5>;
	.reg .b32 	%r<16>;
	.reg .b64 	%rd<7>;
	// demoted variable
	.shared .align 4 .b8 _ZZ7reduce2PiS_E1s[4096];
	ld.param.u64 	%rd2, [_Z7reduce2PiS__param_0];
	ld.param.u64 	%rd1, [_Z7reduce2PiS__param_1];
	cvta.to.global.u64 	%rd3, %rd2;
	mov.u32 	%r1, %tid.x;
	mul.wide.u32 	%rd4, %r1, 4;
	add.s64 	%rd5, %rd3, %rd4;
	ld.global.u32 	%r6, [%rd5];
	shl.b32 	%r7, %r1, 2;
	mov.u32 	%r8, _ZZ7reduce2PiS_E1s;
	add.s32 	%r2, %r8, %r7;
	st.shared.u32 	[%r2], %r6;
	bar.sync 	0;
	mov.u32 	%r15, %ntid.x;
	setp.lt.u32 	%p1, %r15, 2;
	@%p1 bra 	$L__BB2_4;
$L__BB2_1:
	shr.u32 	%r5, %r15, 1;
	setp.ge.u32 	%p2, %r1, %r5;
	@%p2 bra 	$L__BB2_3;
	shl.b32 	%r9, %r5, 2;
	add.s32 	%r10, %r2, %r9;
	ld.shared.u32 	%r11, [%r10];
	ld.shared.u32 	%r12, [%r2];
	add.s32 	%r13, %r12, %r11;
	st.shared.u32 	[%r2], %r13;
$L__BB2_3:
	bar.sync 	0;
	setp.gt.u32 	%p3, %r15, 3;
	mov.u32 	%r15, %r5;
	@%p3 bra 	$L__BB2_1;
$L__BB2_4:
	setp.ne.s32 	%p4, %r1, 0;
	@%p4 bra 	$L__BB2_6;
	ld.shared.u32 	%r14, [_ZZ7reduce2PiS_E1s];
	cvta.to.global.u64 	%rd6, %rd1;
	st.global.u32 	[%rd6], %r14;
$L__BB2_6:
	ret;

}
	// .globl	_Z7reduce3PiS_
.visible .entry _Z7reduce3PiS_(
	.param .u64 .ptr .align 1 _Z7reduce3PiS__param_0,
	.param .u64 .ptr .align 1 _Z7reduce3PiS__param_1
)
{
	.reg .pred 	%p<4>;
	.reg .b32 	%r<17>;
	.reg .b64 	%rd<7>;
	// demoted variable
	.shared .align 4 .b8 _ZZ7reduce3PiS_E1s[4096];
	ld.param.u64 	%rd2, [_Z7reduce3PiS__param_0];
	ld.param.u64 	%rd1, [_Z7reduce3PiS__param_1];
	cvta.to.global.u64 	%rd3, %rd2;
	mov.u32 	%r1, %tid.x;
	mul.wide.u32 	%rd4, %r1, 4;
	add.s64 	%rd5, %rd3, %rd4;
	ld.global.u32 	%r6, [%rd5];
	shl.b32 	%r7, %r1, 2;
	mov.u32 	%r8, _ZZ7reduce3PiS_E1s;
	add.s32 	%r2, %r8, %r7;
	st.shared.u32 	[%r2], %r6;
	ld.global.u32 	%r9, [%rd5+2048];
	st.shared.u32 	[%r2+2048], %r9;
	bar.sync 	0;
	mov.u32 	%r16, %ntid.x;
$L__BB3_1:
	setp.ge.u32 	%p1, %r1, %r16;
	@%p1 bra 	$L__BB3_3;
	shl.b32 	%r10, %r16, 2;
	add.s32 	%r11, %r2, %r10;
	ld.shared.u32 	%r12, [%r11];
	ld.shared.u32 	%r13, [%r2];
	add.s32 	%r14, %r13, %r12;
	st.shared.u32 	[%r2], %r14;
$L__BB3_3:
	bar.sync 	0;
	shr.u32 	%r5, %r16, 1;
	setp.gt.u32 	%p2, %r16, 1;
	mov.u32 	%r16, %r5;
	@%p2 bra 	$L__BB3_1;
	setp.ne.s32 	%p3, %r1, 0;
	@%p3 bra 	$L__BB3_6;
	ld.shared.u32 	%r15, [_ZZ7reduce3PiS_E1s];
	cvta.to.global.u64 	%rd6, %rd1;
	st.global.u32 	[%rd6], %r15;
$L__BB3_6:
	ret;

}
	// .globl	_Z7reduce4PiS_
.visible .entry _Z7reduce4PiS_(
	.param .u64 .ptr .align 1 _Z7reduce4PiS__param_0,
	.param .u64 .ptr .align 1 _Z7reduce4PiS__param_1
)
{
	.reg .pred 	%p<6>;
	.reg .b32 	%r<36>;
	.reg .b64 	%rd<8>;
	// demoted variable
	.shared .align 4 .b8 _ZZ7reduce4PiS_E1s[4096];
	ld.param.u64 	%rd2, [_Z7reduce4PiS__param_0];
	ld.param.u64 	%rd1, [_Z7reduce4PiS__param_1];
	cvta.to.global.u64 	%rd3, %rd2;
	mov.u32 	%r1, %tid.x;
	mul.wide.u32 	%rd4, %r1, 4;
	add.s64 	%rd5, %rd3, %rd4;
	ld.global.u32 	%r6, [%rd5];
	shl.b32 	%r7, %r1, 2;
	mov.u32 	%r8, _ZZ7reduce4PiS_E1s;
	add.s32 	%r2, %r8, %r7;
	st.shared.u32 	[%r2], %r6;
	add.s64 	%rd6, %rd5, %rd4;
	ld.global.u32 	%r9, [%rd6];
	add.s32 	%r10, %r2, %r7;
	st.shared.u32 	[%r10], %r9;
	bar.sync 	0;
	mov.u32 	%r35, %ntid.x;
	setp.lt.u32 	%p1, %r35, 33;
	@%p1 bra 	$L__BB4_4;
$L__BB4_1:
	setp.ge.u32 	%p2, %r1, %r35;
	@%p2 bra 	$L__BB4_3;
	shl.b32 	%r11, %r35, 2;
	add.s32 	%r12, %r2, %r11;
	ld.shared.u32 	%r13, [%r12];
	ld.shared.u32 	%r14, [%r2];
	add.s32 	%r15, %r14, %r13;
	st.shared.u32 	[%r2], %r15;
$L__BB4_3:
	bar.sync 	0;
	shr.u32 	%r5, %r35, 1;
	setp.gt.u32 	%p3, %r35, 65;
	mov.u32 	%r35, %r5;
	@%p3 bra 	$L__BB4_1;
$L__BB4_4:
	setp.gt.u32 	%p4, %r1, 31;
	@%p4 bra 	$L__BB4_7;
	ld.volatile.shared.u32 	%r16, [%r2+128];
	ld.volatile.shared.u32 	%r17, [%r2];
	add.s32 	%r18, %r17, %r16;
	st.volatile.shared.u32 	[%r2], %r18;
	ld.volatile.shared.u32 	%r19, [%r2+64];
	ld.volatile.shared.u32 	%r20, [%r2];
	add.s32 	%r21, %r20, %r19;
	st.volatile.shared.u32 	[%r2], %r21;
	ld.volatile.shared.u32 	%r22, [%r2+32];
	ld.volatile.shared.u32 	%r23, [%r2];
	add.s32 	%r24, %r23, %r22;
	st.volatile.shared.u32 	[%r2], %r24;
	ld.volatile.shared.u32 	%r25, [%r2+16];
	ld.volatile.shared.u32 	%r26, [%r2];
	add.s32 	%r27, %r26, %r25;
	st.volatile.shared.u32 	[%r2], %r27;
	ld.volatile.shared.u32 	%r28, [%r2+8];
	ld.volatile.shared.u32 	%r29, [%r2];
	add.s32 	%r30, %r29, %r28;
	st.volatile.shared.u32 	[%r2], %r30;
	ld.volatile.shared.u32 	%r31, [%r2+4];
	ld.volatile.shared.u32 	%r32, [%r2];
	add.s32 	%r33, %r32, %r31;
	st.volatile.shared.u32 	[%r2], %r33;
	setp.ne.s32 	%p5, %r1, 0;
	@%p5 bra 	$L__BB4_7;
	ld.shared.u32 	%r34, [_ZZ7reduce4PiS_E1s];
	cvta.to.global.u64 	%rd7, %rd1;
	st.global.u32 	[%rd7], %r34;
$L__BB4_7:
	ret;

}


// ===== COMPILED SASS (sm_100) =====

	.target	sm_100

	.elftype	@"ET_EXEC"


//--------------------- .note.nv.tkinfo           --------------------------
	.section	.note.nv.tkinfo,"",@"SHT_NOTE"
	.sectionflags	@"SHF_NOTE_NV_TKINFO"
	.tkinfo
        /*0018*/ 	.word	0x00000002
        /*0030*/ 	.string	""
        /*0030*/ 	.string	"ptxas"
        /*0030*/ 	.string	"Cuda compilation tools, release 13.0, V13.0.88"
        /*0030*/ 	.string	"Build cuda_13.0.r13.0/compiler.36424714_0"
        /*0030*/ 	.string	"-arch sm_100 -m 64 "



//--------------------- .note.nv.cuinfo           --------------------------
	.section	.note.nv.cuinfo,"",@"SHT_NOTE"
	.sectionflags	@"SHF_NOTE_NV_CUINFO"
        /*0018*/ 	.short	0x0002
        /*001a*/ 	.short	0x0064
        /*001c*/ 	.short	0x0082
	.zero		2


//--------------------- .nv.info                  --------------------------
	.section	.nv.info,"",@"SHT_CUDA_INFO"
	.align	4


	//----- nvinfo : EIATTR_REGCOUNT
	.align		4
        /*0000*/ 	.byte	0x04, 0x2f
        /*0002*/ 	.short	(.L_1 - .L_0)
	.align		4
.L_0:
        /*0004*/ 	.word	index@(_Z7reduce0PiS_)
        /*0008*/ 	.word	0x0000000a


	//----- nvinfo : EIATTR_FRAME_SIZE
	.align		4
.L_1:
        /*000c*/ 	.byte	0x04, 0x11
        /*000e*/ 	.short	(.L_3 - .L_2)
	.align		4
.L_2:
        /*0010*/ 	.word	index@(_Z7reduce0PiS_)
        /*0014*/ 	.word	0x00000000


	//----- nvinfo : EIATTR_REGCOUNT
	.align		4
.L_3:
        /*0018*/ 	.byte	0x04, 0x2f
        /*001a*/ 	.short	(.L_5 - .L_4)
	.align		4
.L_4:
        /*001c*/ 	.word	index@(_Z7reduce1PiS_)
        /*0020*/ 	.word	0x0000000a


	//----- nvinfo : EIATTR_FRAME_SIZE
	.align		4
.L_5:
        /*0024*/ 	.byte	0x04, 0x11
        /*0026*/ 	.short	(.L_7 - .L_6)
	.align		4
.L_6:
        /*0028*/ 	.word	index@(_Z7reduce1PiS_)
        /*002c*/ 	.word	0x00000000


	//----- nvinfo : EIATTR_REGCOUNT
	.align		4
.L_7:
        /*0030*/ 	.byte	0x04, 0x2f
        /*0032*/ 	.short	(.L_9 - .L_8)
	.align		4
.L_8:
        /*0034*/ 	.word	index@(_Z7reduce2PiS_)
        /*0038*/ 	.word	0x0000000a


	//----- nvinfo : EIATTR_FRAME_SIZE
	.align		4
.L_9:
        /*003c*/ 	.byte	0x04, 0x11
        /*003e*/ 	.short	(.L_11 - .L_10)
	.align		4
.L_10:
        /*0040*/ 	.word	index@(_Z7reduce2PiS_)
        /*0044*/ 	.word	0x00000000


	//----- nvinfo : EIATTR_REGCOUNT
	.align		4
.L_11:
        /*0048*/ 	.byte	0x04, 0x2f
        /*004a*/ 	.short	(.L_13 - .L_12)
	.align		4
.L_12:
        /*004c*/ 	.word	index@(_Z7reduce3PiS_)
        /*0050*/ 	.word	0x0000000a


	//----- nvinfo : EIATTR_FRAME_SIZE
	.align		4
.L_13:
        /*0054*/ 	.byte	0x04, 0x11
        /*0056*/ 	.short	(.L_15 - .L_14)
	.align		4
.L_14:
        /*0058*/ 	.word	index@(_Z7reduce3PiS_)
        /*005c*/ 	.word	0x00000000


	//----- nvinfo : EIATTR_REGCOUNT
	.align		4
.L_15:
        /*0060*/ 	.byte	0x04, 0x2f
        /*0062*/ 	.short	(.L_17 - .L_16)
	.align		4
.L_16:
        /*0064*/ 	.word	index@(_Z7reduce4PiS_)
        /*0068*/ 	.word	0x0000000c


	//----- nvinfo : EIATTR_FRAME_SIZE
	.align		4
.L_17:
        /*006c*/ 	.byte	0x04, 0x11
        /*006e*/ 	.short	(.L_19 - .L_18)
	.align		4
.L_18:
        /*0070*/ 	.word	index@(_Z7reduce4PiS_)
        /*0074*/ 	.word	0x00000000


	//----- nvinfo : EIATTR_MIN_STACK_SIZE
	.align		4
.L_19:
        /*0078*/ 	.byte	0x04, 0x12
        /*007a*/ 	.short	(.L_21 - .L_20)
	.align		4
.L_20:
        /*007c*/ 	.word	index@(_Z7reduce4PiS_)
        /*0080*/ 	.word	0x00000000


	//----- nvinfo : EIATTR_MIN_STACK_SIZE
	.align		4
.L_21:
        /*0084*/ 	.byte	0x04, 0x12
        /*0086*/ 	.short	(.L_23 - .L_22)
	.align		4
.L_22:
        /*0088*/ 	.word	index@(_Z7reduce3PiS_)
        /*008c*/ 	.word	0x00000000


	//----- nvinfo : EIATTR_MIN_STACK_SIZE
	.align		4
.L_23:
        /*0090*/ 	.byte	0x04, 0x12
        /*0092*/ 	.short	(.L_25 - .L_24)
	.align		4
.L_24:
        /*0094*/ 	.word	index@(_Z7reduce2PiS_)
        /*0098*/ 	.word	0x00000000


	//----- nvinfo : EIATTR_MIN_STACK_SIZE
	.align		4
.L_25:
        /*009c*/ 	.byte	0x04, 0x12
        /*009e*/ 	.short	(.L_27 - .L_26)
	.align		4
.L_26:
        /*00a0*/ 	.word	index@(_Z7reduce1PiS_)
        /*00a4*/ 	.word	0x00000000


	//----- nvinfo : EIATTR_MIN_STACK_SIZE
	.align		4
.L_27:
        /*00a8*/ 	.byte	0x04, 0x12
        /*00aa*/ 	.short	(.L_29 - .L_28)
	.align		4
.L_28:
        /*00ac*/ 	.word	index@(_Z7reduce0PiS_)
        /*00b0*/ 	.word	0x00000000
.L_29:


//--------------------- .nv.compat                --------------------------
	.section	.nv.compat,"",@"SHT_CUDA_COMPAT_INFO"
	.align	4
        /*0000*/ 	.byte	0x02, 0x09, 0x00, 0x00, 0x02, 0x02, 0x01, 0x00, 0x02, 0x05, 0x05, 0x00, 0x03, 0x07, 0x01, 0x01
        /*0010*/ 	.byte	0x02, 0x03, 0x00, 0x00, 0x02, 0x06, 0x01, 0x00, 0x04, 0x0b, 0x08, 0x00, 0x09, 0x00, 0x00, 0x00
        /*0020*/ 	.byte	0x00, 0x00, 0x00, 0x00


//--------------------- .nv.info._Z7reduce4PiS_   --------------------------
	.section	.nv.info._Z7reduce4PiS_,"",@"SHT_CUDA_INFO"
	.sectionflags	@""
	.align	4


	//----- nvinfo : EIATTR_CUDA_API_VERSION
	.align		4
        /*0000*/ 	.byte	0x04, 0x37
        /*0002*/ 	.short	(.L_31 - .L_30)
.L_30:
        /*0004*/ 	.word	0x00000082


	//----- nvinfo : EIATTR_KPARAM_INFO
	.align		4
.L_31:
        /*0008*/ 	.byte	0x04, 0x17
        /*000a*/ 	.short	(.L_33 - .L_32)
.L_32:
        /*000c*/ 	.word	0x00000000
        /*0010*/ 	.short	0x0001
        /*0012*/ 	.short	0x0008
        /*0014*/ 	.byte	0x00, 0xf5, 0x21, 0x00


	//----- nvinfo : EIATTR_KPARAM_INFO
	.align		4
.L_33:
        /*0018*/ 	.byte	0x04, 0x17
        /*001a*/ 	.short	(.L_35 - .L_34)
.L_34:
        /*001c*/ 	.word	0x00000000
        /*0020*/ 	.short	0x0000
        /*0022*/ 	.short	0x0000
        /*0024*/ 	.byte	0x00, 0xf5, 0x21, 0x00


	//----- nvinfo : EIATTR_SPARSE_MMA_MASK
	.align		4
.L_35:
        /*0028*/ 	.byte	0x03, 0x50
        /*002a*/ 	.short	0x0000


	//----- nvinfo : EIATTR_MAXREG_COUNT
	.align		4
        /*002c*/ 	.byte	0x03, 0x1b
        /*002e*/ 	.short	0x00ff


	//----- nvinfo : EIATTR_NUM_BARRIERS
	.align		4
        /*0030*/ 	.byte	0x02, 0x4c
        /*0032*/ 	.byte	0x01
	.zero		1


	//----- nvinfo : EIATTR_MERCURY_ISA_VERSION
	.align		4
        /*0034*/ 	.byte	0x03, 0x5f
        /*0036*/ 	.short	0x0101


	//----- nvinfo : EIATTR_VRC_CTA_INIT_COUNT
	.align		4
        /*0038*/ 	.byte	0x02, 0x4a
	.zero		1
	.zero		1


	//----- nvinfo : EIATTR_EXIT_INSTR_OFFSETS
	.align		4
        /*003c*/ 	.byte	0x04, 0x1c
        /*003e*/ 	.short	(.L_37 - .L_36)


	//   ....[0]....
.L_36:
        /*0040*/ 	.word	0x000001f0


	//   ....[1]....
        /*0044*/ 	.word	0x00000390


	//   ....[2]....
        /*0048*/ 	.word	0x00000400


	//----- nvinfo : EIATTR_CBANK_PARAM_SIZE
	.align		4
.L_37:
        /*004c*/ 	.byte	0x03, 0x19
        /*004e*/ 	.short	0x0010


	//----- nvinfo : EIATTR_PARAM_CBANK
	.align		4
        /*0050*/ 	.byte	0x04, 0x0a
        /*0052*/ 	.short	(.L_39 - .L_38)
	.align		4
.L_38:
        /*0054*/ 	.word	index@(.nv.constant0._Z7reduce4PiS_)
        /*0058*/ 	.short	0x0380
        /*005a*/ 	.short	0x0010


	//----- nvinfo : EIATTR_SW_WAR
	.align		4
.L_39:
        /*005c*/ 	.byte	0x04, 0x36
        /*005e*/ 	.short	(.L_41 - .L_40)
.L_40:
        /*0060*/ 	.word	0x00000008
.L_41:


//--------------------- .nv.info._Z7reduce3PiS_   --------------------------
	.section	.nv.info._Z7reduce3PiS_,"",@"SHT_CUDA_INFO"
	.sectionflags	@""
	.align	4


	//----- nvinfo : EIATTR_CUDA_API_VERSION
	.align		4
        /*0000*/ 	.byte	0x04, 0x37
        /*0002*/ 	.short	(.L_43 - .L_42)
.L_42:
        /*0004*/ 	.word	0x00000082


	//----- nvinfo : EIATTR_KPARAM_INFO
	.align		4
.L_43:
        /*0008*/ 	.byte	0x04, 0x17
        /*000a*/ 	.short	(.L_45 - .L_44)
.L_44:
        /*000c*/ 	.word	0x00000000
        /*0010*/ 	.short	0x0001
        /*0012*/ 	.short	0x0008
        /*0014*/ 	.byte	0x00, 0xf5, 0x21, 0x00


	//----- nvinfo : EIATTR_KPARAM_INFO
	.align		4
.L_45:
        /*0018*/ 	.byte	0x04, 0x17
        /*001a*/ 	.short	(.L_47 - .L_46)
.L_46:
        /*001c*/ 	.word	0x00000000
        /*0020*/ 	.short	0x0000
        /*0022*/ 	.short	0x0000
        /*0024*/ 	.byte	0x00, 0xf5, 0x21, 0x00


	//----- nvinfo : EIATTR_SPARSE_MMA_MASK
	.align		4
.L_47:
        /*0028*/ 	.byte	0x03, 0x50
        /*002a*/ 	.short	0x0000


	//----- nvinfo : EIATTR_MAXREG_COUNT
	.align		4
        /*002c*/ 	.byte	0x03, 0x1b
        /*002e*/ 	.short	0x00ff


	//----- nvinfo : EIATTR_NUM_BARRIERS
	.align		4
        /*0030*/ 	.byte	0x02, 0x4c
        /*0032*/ 	.byte	0x01
	.zero		1


	//----- nvinfo : EIATTR_MERCURY_ISA_VERSION
	.align		4
        /*0034*/ 	.byte	0x03, 0x5f
        /*0036*/ 	.short	0x0101


	//----- nvinfo : EIATTR_VRC_CTA_INIT_COUNT
	.align		4
        /*0038*/ 	.byte	0x02, 0x4a
	.zero		1
	.zero		1


	//----- nvinfo : EIATTR_EXIT_INSTR_OFFSETS
	.align		4
        /*003c*/ 	.byte	0x04, 0x1c
        /*003e*/ 	.short	(.L_49 - .L_48)


	//   ....[0]....
.L_48:
        /*0040*/ 	.word	0x000001b0


	//   ....[1]....
        /*0044*/ 	.word	0x00000220


	//----- nvinfo : EIATTR_CBANK_PARAM_SIZE
	.align		4
.L_49:
        /*0048*/ 	.byte	0x03, 0x19
        /*004a*/ 	.short	0x0010


	//----- nvinfo : EIATTR_PARAM_CBANK
	.align		4
        /*004c*/ 	.byte	0x04, 0x0a
        /*004e*/ 	.short	(.L_51 - .L_50)
	.align		4
.L_50:
        /*0050*/ 	.word	index@(.nv.constant0._Z7reduce3PiS_)
        /*0054*/ 	.short	0x0380
        /*0056*/ 	.short	0x0010


	//----- nvinfo : EIATTR_SW_WAR
	.align		4
.L_51:
        /*0058*/ 	.byte	0x04, 0x36
        /*005a*/ 	.short	(.L_53 - .L_52)
.L_52:
        /*005c*/ 	.word	0x00000008
.L_53:


//--------------------- .nv.info._Z7reduce2PiS_   --------------------------
	.section	.nv.info._Z7reduce2PiS_,"",@"SHT_CUDA_INFO"
	.sectionflags	@""
	.align	4


	//----- nvinfo : EIATTR_CUDA_API_VERSION
	.align		4
        /*0000*/ 	.byte	0x04, 0x37
        /*0002*/ 	.short	(.L_55 - .L_54)
.L_54:
        /*0004*/ 	.word	0x00000082


	//----- nvinfo : EIATTR_KPARAM_INFO
	.align		4
.L_55:
        /*0008*/ 	.byte	0x04, 0x17
        /*000a*/ 	.short	(.L_57 - .L_56)
.L_56:
        /*000c*/ 	.word	0x00000000
        /*0010*/ 	.short	0x0001
        /*0012*/ 	.short	0x0008
        /*0014*/ 	.byte	0x00, 0xf5, 0x21, 0x00


	//----- nvinfo : EIATTR_KPARAM_INFO
	.align		4
.L_57:
        /*0018*/ 	.byte	0x04, 0x17
        /*001a*/ 	.short	(.L_59 - .L_58)
.L_58:
        /*001c*/ 	.word	0x00000000
        /*0020*/ 	.short	0x0000
        /*0022*/ 	.short	0x0000
        /*0024*/ 	.byte	0x00, 0xf5, 0x21, 0x00


	//----- nvinfo : EIATTR_SPARSE_MMA_MASK
	.align		4
.L_59:
        /*0028*/ 	.byte	0x03, 0x50
        /*002a*/ 	.short	0x0000


	//----- nvinfo : EIATTR_MAXREG_COUNT
	.align		4
        /*002c*/ 	.byte	0x03, 0x1b
        /*002e*/ 	.short	0x00ff


	//----- nvinfo : EIATTR_NUM_BARRIERS
	.align		4
        /*0030*/ 	.byte	0x02, 0x4c
        /*0032*/ 	.byte	0x01
	.zero		1


	//----- nvinfo : EIATTR_MERCURY_ISA_VERSION
	.align		4
        /*0034*/ 	.byte	0x03, 0x5f
        /*0036*/ 	.short	0x0101


	//----- nvinfo : EIATTR_VRC_CTA_INIT_COUNT
	.align		4
        /*0038*/ 	.byte	0x02, 0x4a
	.zero		1
	.zero		1


	//----- nvinfo : EIATTR_EXIT_INSTR_OFFSETS
	.align		4
        /*003c*/ 	.byte	0x04, 0x1c
        /*003e*/ 	.short	(.L_61 - .L_60)


	//   ....[0]....
.L_60:
        /*0040*/ 	.word	0x000001c0


	//   ....[1]....
        /*0044*/ 	.word	0x00000230


	//----- nvinfo : EIATTR_CBANK_PARAM_SIZE
	.align		4
.L_61:
        /*0048*/ 	.byte	0x03, 0x19
        /*004a*/ 	.short	0x0010


	//----- nvinfo : EIATTR_PARAM_CBANK
	.align		4
        /*004c*/ 	.byte	0x04, 0x0a
        /*004e*/ 	.short	(.L_63 - .L_62)
	.align		4
.L_62:
        /*0050*/ 	.word	index@(.nv.constant0._Z7reduce2PiS_)
        /*0054*/ 	.short	0x0380
        /*0056*/ 	.short	0x0010


	//----- nvinfo : EIATTR_SW_WAR
	.align		4
.L_63:
        /*0058*/ 	.byte	0x04, 0x36
        /*005a*/ 	.short	(.L_65 - .L_64)
.L_64:
        /*005c*/ 	.word	0x00000008
.L_65:


//--------------------- .nv.info._Z7reduce1PiS_   --------------------------
	.section	.nv.info._Z7reduce1PiS_,"",@"SHT_CUDA_INFO"
	.sectionflags	@""
	.align	4


	//----- nvinfo : EIATTR_CUDA_API_VERSION
	.align		4
        /*0000*/ 	.byte	0x04, 0x37
        /*0002*/ 	.short	(.L_67 - .L_66)
.L_66:
        /*0004*/ 	.word	0x00000082


	//----- nvinfo : EIATTR_KPARAM_INFO
	.align		4
.L_67:
        /*0008*/ 	.byte	0x04, 0x17
        /*000a*/ 	.short	(.L_69 - .L_68)
.L_68:
        /*000c*/ 	.word	0x00000000
        /*0010*/ 	.short	0x0001
        /*0012*/ 	.short	0x0008
        /*0014*/ 	.byte	0x00, 0xf5, 0x21, 0x00


	//----- nvinfo : EIATTR_KPARAM_INFO
	.align		4
.L_69:
        /*0018*/ 	.byte	0x04, 0x17
        /*001a*/ 	.short	(.L_71 - .L_70)
.L_70:
        /*001c*/ 	.word	0x00000000
        /*0020*/ 	.short	0x0000
        /*0022*/ 	.short	0x0000
        /*0024*/ 	.byte	0x00, 0xf5, 0x21, 0x00


	//----- nvinfo : EIATTR_SPARSE_MMA_MASK
	.align		4
.L_71:
        /*0028*/ 	.byte	0x03, 0x50
        /*002a*/ 	.short	0x0000


	//----- nvinfo : EIATTR_MAXREG_COUNT
	.align		4
        /*002c*/ 	.byte	0x03, 0x1b
        /*002e*/ 	.short	0x00ff


	//----- nvinfo : EIATTR_NUM_BARRIERS
	.align		4
        /*0030*/ 	.byte	0x02, 0x4c
        /*0032*/ 	.byte	0x01
	.zero		1


	//----- nvinfo : EIATTR_MERCURY_ISA_VERSION
	.align		4
        /*0034*/ 	.byte	0x03, 0x5f
        /*0036*/ 	.short	0x0101


	//----- nvinfo : EIATTR_VRC_CTA_INIT_COUNT
	.align		4
        /*0038*/ 	.byte	0x02, 0x4a
	.zero		1
	.zero		1


	//----- nvinfo : EIATTR_EXIT_INSTR_OFFSETS
	.align		4
        /*003c*/ 	.byte	0x04, 0x1c
        /*003e*/ 	.short	(.L_73 - .L_72)


	//   ....[0]....
.L_72:
        /*0040*/ 	.word	0x000001f0


	//   ....[1]....
        /*0044*/ 	.word	0x00000260


	//----- nvinfo : EIATTR_CBANK_PARAM_SIZE
	.align		4
.L_73:
        /*0048*/ 	.byte	0x03, 0x19
        /*004a*/ 	.short	0x0010


	//----- nvinfo : EIATTR_PARAM_CBANK
	.align		4
        /*004c*/ 	.byte	0x04, 0x0a
        /*004e*/ 	.short	(.L_75 - .L_74)
	.align		4
.L_74:
        /*0050*/ 	.word	index@(.nv.constant0._Z7reduce1PiS_)
        /*0054*/ 	.short	0x0380
        /*0056*/ 	.short	0x0010


	//----- nvinfo : EIATTR_SW_WAR
	.align		4
.L_75:
        /*0058*/ 	.byte	0x04, 0x36
        /*005a*/ 	.short	(.L_77 - .L_76)
.L_76:
        /*005c*/ 	.word	0x00000008
.L_77:


//--------------------- .nv.info._Z7reduce0PiS_   --------------------------
	.section	.nv.info._Z7reduce0PiS_,"",@"SHT_CUDA_INFO"
	.sectionflags	@""
	.align	4


	//----- nvinfo : EIATTR_CUDA_API_VERSION
	.align		4
        /*0000*/ 	.byte	0x04, 0x37
        /*0002*/ 	.short	(.L_79 - .L_78)
.L_78:
        /*0004*/ 	.word	0x00000082


	//----- nvinfo : EIATTR_KPARAM_INFO
	.align		4
.L_79:
        /*0008*/ 	.byte	0x04, 0x17
        /*000a*/ 	.short	(.L_81 - .L_80)
.L_80:
        /*000c*/ 	.word	0x00000000
        /*0010*/ 	.short	0x0001
        /*0012*/ 	.short	0x0008
        /*0014*/ 	.byte	0x00, 0xf5, 0x21, 0x00


	//----- nvinfo : EIATTR_KPARAM_INFO
	.align		4
.L_81:
        /*0018*/ 	.byte	0x04, 0x17
        /*001a*/ 	.short	(.L_83 - .L_82)
.L_82:
        /*001c*/ 	.word	0x00000000
        /*0020*/ 	.short	0x0000
        /*0022*/ 	.short	0x0000
        /*0024*/ 	.byte	0x00, 0xf5, 0x21, 0x00


	//----- nvinfo : EIATTR_SPARSE_MMA_MASK
	.align		4
.L_83:
        /*0028*/ 	.byte	0x03, 0x50
        /*002a*/ 	.short	0x0000


	//----- nvinfo : EIATTR_MAXREG_COUNT
	.align		4
        /*002c*/ 	.byte	0x03, 0x1b
        /*002e*/ 	.short	0x00ff


	//----- nvinfo : EIATTR_NUM_BARRIERS
	.align		4
        /*0030*/ 	.byte	0x02, 0x4c
        /*0032*/ 	.byte	0x01
	.zero		1


	//----- nvinfo : EIATTR_MERCURY_ISA_VERSION
	.align		4
        /*0034*/ 	.byte	0x03, 0x5f
        /*0036*/ 	.short	0x0101


	//----- nvinfo : EIATTR_VRC_CTA_INIT_COUNT
	.align		4
        /*0038*/ 	.byte	0x02, 0x4a
	.zero		1
	.zero		1


	//----- nvinfo : EIATTR_EXIT_INSTR_OFFSETS
	.align		4
        /*003c*/ 	.byte	0x04, 0x1c
        /*003e*/ 	.short	(.L_85 - .L_84)


	//   ....[0]....
.L_84:
        /*0040*/ 	.word	0x000001d0


	//   ....[1]....
        /*0044*/ 	.word	0x00000240


	//----- nvinfo : EIATTR_CBANK_PARAM_SIZE
	.align		4
.L_85:
        /*0048*/ 	.byte	0x03, 0x19
        /*004a*/ 	.short	0x0010


	//----- nvinfo : EIATTR_PARAM_CBANK
	.align		4
        /*004c*/ 	.byte	0x04, 0x0a
        /*004e*/ 	.short	(.L_87 - .L_86)
	.align		4
.L_86:
        /*0050*/ 	.word	index@(.nv.constant0._Z7reduce0PiS_)
        /*0054*/ 	.short	0x0380
        /*0056*/ 	.short	0x0010


	//----- nvinfo : EIATTR_SW_WAR
	.align		4
.L_87:
        /*0058*/ 	.byte	0x04, 0x36
        /*005a*/ 	.short	(.L_89 - .L_88)
.L_88:
        /*005c*/ 	.word	0x00000008
.L_89:


//--------------------- .nv.callgraph             --------------------------
	.section	.nv.callgraph,"",@"SHT_CUDA_CALLGRAPH"
	.align	4
	.sectionentsize	8
	.align		4
        /*0000*/ 	.word	0x00000000
	.align		4
        /*0004*/ 	.word	0xffffffff
	.align		4
        /*0008*/ 	.word	0x00000000
	.align		4
        /*000c*/ 	.word	0xfffffffe
	.align		4
        /*0010*/ 	.word	0x00000000
	.align		4
        /*0014*/ 	.word	0xfffffffd
	.align		4
        /*0018*/ 	.word	0x00000000
	.align		4
        /*001c*/ 	.word	0xfffffffc


//--------------------- .text._Z7reduce4PiS_      --------------------------
	.section	.text._Z7reduce4PiS_,"ax",@progbits
	.align	128
        .global         _Z7reduce4PiS_
        .type           _Z7reduce4PiS_,@function
        .size           _Z7reduce4PiS_,(.L_x_14 - _Z7reduce4PiS_)
        .other          _Z7reduce4PiS_,@"STO_CUDA_ENTRY STV_DEFAULT"
_Z7reduce4PiS_:
.text._Z7reduce4PiS_:
[----:B------:R-:W-:Y:S01]  /*0000*/  LDC R1, c[0x0][0x37c] ;  /* 0x0000df00ff017b82 */ /* 0x000fe20000000800 */
[----:B------:R-:W0:Y:S07]  /*0010*/  S2R R0, SR_TID.X ;  /* 0x0000000000007919 */ /* 0x000e2e0000002100 */
[----:B------:R-:W0:Y:S01]  /*0020*/  LDC.64 R2, c[0x0][0x380] ;  /* 0x0000e000ff027b82 */ /* 0x000e220000000a00 */
[----:B------:R-:W1:Y:S01]  /*0030*/  LDCU.64 UR6, c[0x0][0x358] ;  /* 0x00006b00ff0677ac */ /* 0x000e620008000a00 */
[----:B0-----:R-:W-:-:S04]  /*0040*/  IMAD.WIDE.U32 R2, R0, 0x4, R2 ;  /* 0x0000000400027825 */ /* 0x001fc800078e0002 */
[C---:B------:R-:W-:Y:S02]  /*0050*/  IMAD.WIDE.U32 R4, R0.reuse, 0x4, R2 ;  /* 0x0000000400047825 */ /* 0x040fe400078e0002 */
[----:B-1----:R-:W2:Y:S04]  /*0060*/  LDG.E R2, desc[UR6][R2.64] ;  /* 0x0000000602027981 */ /* 0x002ea8000c1e1900 */
[----:B------:R-:W3:Y:S01]  /*0070*/  LDG.E R4, desc[UR6][R4.64] ;  /* 0x0000000604047981 */ /* 0x000ee2000c1e1900 */
[----:B------:R-:W0:Y:S01]  /*0080*/  S2UR UR5, SR_CgaCtaId ;  /* 0x00000000000579c3 */ /* 0x000e220000008800 */
[----:B------:R-:W-:Y:S01]  /*0090*/  UMOV UR4, 0x400 ;  /* 0x0000040000047882 */ /* 0x000fe20000000000 */
[----:B------:R-:W1:Y:S01]  /*00a0*/  LDCU UR8, c[0x0][0x360] ;  /* 0x00006c00ff0877ac */ /* 0x000e620008000800 */
[----:B------:R-:W-:Y:S01]  /*00b0*/  ISETP.GT.U32.AND P0, PT, R0, 0x1f, PT ;  /* 0x0000001f0000780c */ /* 0x000fe20003f04070 */
[----:B-1----:R-:W-:-:S02]  /*00c0*/  UISETP.GE.U32.AND UP0, UPT, UR8, 0x21, UPT ;  /* 0x000000210800788c */ /* 0x002fc4000bf06070 */
[----:B0-----:R-:W-:-:S06]  /*00d0*/  ULEA UR4, UR5, UR4, 0x18 ;  /* 0x0000000405047291 */ /* 0x001fcc000f8ec0ff */
[----:B------:R-:W-:-:S05]  /*00e0*/  LEA R7, R0, UR4, 0x2 ;  /* 0x0000000400077c11 */ /* 0x000fca000f8e10ff */
[----:B------:R-:W-:Y:S01]  /*00f0*/  IMAD R9, R0, 0x4, R7 ;  /* 0x0000000400097824 */ /* 0x000fe200078e0207 */
[----:B--2---:R0:W-:Y:S04]  /*0100*/  STS [R7], R2 ;  /* 0x0000000207007388 */ /* 0x0041e80000000800 */
[----:B---3--:R0:W-:Y:S01]  /*0110*/  STS [R9], R4 ;  /* 0x0000000409007388 */ /* 0x0081e20000000800 */
[----:B------:R-:W-:Y:S06]  /*0120*/  BAR.SYNC.DEFER_BLOCKING 0x0 ;  /* 0x0000000000007b1d */ /* 0x000fec0000010000 */
[----:B------:R-:W-:Y:S05]  /*0130*/  BRA.U !UP0, `(.L_x_0) ;  /* 0x00000001082c7547 */ /* 0x000fea000b800000 */
[----:B0-----:R-:W-:-:S07]  /*0140*/  IMAD.U32 R2, RZ, RZ, UR8 ;  /* 0x00000008ff027e24 */ /* 0x001fce000f8e00ff */
.L_x_1:
[----:B------:R-:W-:-:S13]  /*0150*/  ISETP.GE.U32.AND P1, PT, R0, R2, PT ;  /* 0x000000020000720c */ /* 0x000fda0003f26070 */
[----:B------:R-:W-:Y:S01]  /*0160*/  @!P1 LEA R3, R2, R7, 0x2 ;  /* 0x0000000702039211 */ /* 0x000fe200078e10ff */
[----:B------:R-:W-:Y:S05]  /*0170*/  @!P1 LDS R4, [R7] ;  /* 0x0000000007049984 */ /* 0x000fea0000000800 */
[----:B------:R-:W0:Y:S02]  /*0180*/  @!P1 LDS R3, [R3] ;  /* 0x0000000003039984 */ /* 0x000e240000000800 */
[----:B0-----:R-:W-:-:S05]  /*0190*/  @!P1 IMAD.IADD R4, R3, 0x1, R4 ;  /* 0x0000000103049824 */ /* 0x001fca00078e0204 */
[----:B------:R1:W-:Y:S01]  /*01a0*/  @!P1 STS [R7], R4 ;  /* 0x0000000407009388 */ /* 0x0003e20000000800 */
[----:B------:R-:W-:Y:S01]  /*01b0*/  BAR.SYNC.DEFER_BLOCKING 0x0 ;  /* 0x0000000000007b1d */ /* 0x000fe20000010000 */
[----:B------:R-:W-:Y:S02]  /*01c0*/  ISETP.GT.U32.AND P1, PT, R2, 0x41, PT ;  /* 0x000000410200780c */ /* 0x000fe40003f24070 */
[----:B------:R-:W-:-:S11]  /*01d0*/  SHF.R.U32.HI R2, RZ, 0x1, R2 ;  /* 0x00000001ff027819 */ /* 0x000fd60000011602 */
[----:B-1----:R-:W-:Y:S05]  /*01e0*/  @P1 BRA `(.L_x_1) ;  /* 0xfffffffc00d81947 */ /* 0x002fea000383ffff */
.L_x_0:
[----:B------:R-:W-:Y:S05]  /*01f0*/  @P0 EXIT ;  /* 0x000000000000094d */ /* 0x000fea0003800000 */
[----:B0-----:R-:W-:Y:S01]  /*0200*/  LDS R2, [R7+0x80] ;  /* 0x0000800007027984 */ /* 0x001fe20000000800 */
[----:B------:R-:W-:-:S03]  /*0210*/  ISETP.NE.AND P0, PT, R0, RZ, PT ;  /* 0x000000ff0000720c */ /* 0x000fc60003f05270 */
[----:B------:R-:W0:Y:S02]  /*0220*/  LDS R3, [R7] ;  /* 0x0000000007037984 */ /* 0x000e240000000800 */
[----:B0-----:R-:W-:-:S05]  /*0230*/  IMAD.IADD R2, R2, 0x1, R3 ;  /* 0x0000000102027824 */ /* 0x001fca00078e0203 */
[----:B------:R-:W-:Y:S04]  /*0240*/  STS [R7], R2 ;  /* 0x0000000207007388 */ /* 0x000fe80000000800 */
[----:B------:R-:W-:Y:S04]  /*0250*/  LDS R3, [R7+0x40] ;  /* 0x0000400007037984 */ /* 0x000fe80000000800 */
[----:B------:R-:W0:Y:S02]  /*0260*/  LDS R4, [R7] ;  /* 0x0000000007047984 */ /* 0x000e240000000800 */
[----:B0-----:R-:W-:-:S05]  /*0270*/  IADD3 R4, PT, PT, R3, R4, RZ ;  /* 0x0000000403047210 */ /* 0x001fca0007ffe0ff */
[----:B------:R-:W-:Y:S04]  /*0280*/  STS [R7], R4 ;  /* 0x0000000407007388 */ /* 0x000fe80000000800 */
[----:B------:R-:W-:Y:S04]  /*0290*/  LDS R3, [R7+0x20] ;  /* 0x0000200007037984 */ /* 0x000fe80000000800 */
        /* <DEDUP_REMOVED lines=14> */
[----:B------:R0:W-:Y:S01]  /*0380*/  STS [R7], R4 ;  /* 0x0000000407007388 */ /* 0x0001e20000000800 */
[----:B------:R-:W-:Y:S05]  /*0390*/  @P0 EXIT ;  /* 0x000000000000094d */ /* 0x000fea0003800000 */
[----:B------:R-:W1:Y:S01]  /*03a0*/  S2UR UR5, SR_CgaCtaId ;  /* 0x00000000000579c3 */ /* 0x000e620000008800 */
[----:B------:R-:W-:-:S07]  /*03b0*/  UMOV UR4, 0x400 ;  /* 0x0000040000047882 */ /* 0x000fce0000000000 */
[----:B------:R-:W2:Y:S01]  /*03c0*/  LDC.64 R2, c[0x0][0x388] ;  /* 0x0000e200ff027b82 */ /* 0x000ea20000000a00 */
[----:B-1----:R-:W-:-:S09]  /*03d0*/  ULEA UR4, UR5, UR4, 0x18 ;  /* 0x0000000405047291 */ /* 0x002fd2000f8ec0ff */
[----:B------:R-:W2:Y:S04]  /*03e0*/  LDS R5, [UR4] ;  /* 0x00000004ff057984 */ /* 0x000ea80008000800 */
[----:B--2---:R-:W-:Y:S01]  /*03f0*/  STG.E desc[UR6][R2.64], R5 ;  /* 0x0000000502007986 */ /* 0x004fe2000c101906 */
[----:B------:R-:W-:Y:S05]  /*0400*/  EXIT ;  /* 0x000000000000794d */ /* 0x000fea0003800000 */
.L_x_2:
[----:B------:R-:W-:-:S00]  /*0410*/  BRA `(.L_x_2) ;  /* 0xfffffffc00fc7947 */ /* 0x000fc0000383ffff */
[----:B------:R-:W-:-:S00]  /*0420*/  NOP ;  /* 0x0000000000007918 */ /* 0x000fc00000000000 */
        /* <DEDUP_REMOVED lines=13> */
.L_x_14:


//--------------------- .text._Z7reduce3PiS_      --------------------------
	.section	.text._Z7reduce3PiS_,"ax",@progbits
	.align	128
        .global         _Z7reduce3PiS_
        .type           _Z7reduce3PiS_,@function
        .size           _Z7reduce3PiS_,(.L_x_15 - _Z7reduce3PiS_)
        .other          _Z7reduce3PiS_,@"STO_CUDA_ENTRY STV_DEFAULT"
_Z7reduce3PiS_:
.text._Z7reduce3PiS_:
[----:B------:R-:W-:Y:S01]  /*0000*/  LDC R1, c[0x0][0x37c] ;  /* 0x0000df00ff017b82 */ /* 0x000fe20000000800 */
[----:B------:R-:W0:Y:S07]  /*0010*/  S2R R7, SR_TID.X ;  /* 0x0000000000077919 */ /* 0x000e2e0000002100 */
[----:B------:R-:W0:Y:S01]  /*0020*/  LDC.64 R2, c[0x0][0x380] ;  /* 0x0000e000ff027b82 */ /* 0x000e220000000a00 */
[----:B------:R-:W1:Y:S01]  /*0030*/  LDCU.64 UR6, c[0x0][0x358] ;  /* 0x00006b00ff0677ac */ /* 0x000e620008000a00 */
[----:B0-----:R-:W-:-:S05]  /*0040*/  IMAD.WIDE.U32 R2, R7, 0x4, R2 ;  /* 0x0000000407027825 */ /* 0x001fca00078e0002 */
[----:B-1----:R-:W2:Y:S04]  /*0050*/  LDG.E R0, desc[UR6][R2.64] ;  /* 0x0000000602007981 */ /* 0x002ea8000c1e1900 */
[----:B------:R-:W3:Y:S01]  /*0060*/  LDG.E R4, desc[UR6][R2.64+0x800] ;  /* 0x0008000602047981 */ /* 0x000ee2000c1e1900 */
[----:B------:R-:W0:Y:S01]  /*0070*/  S2UR UR5, SR_CgaCtaId ;  /* 0x00000000000579c3 */ /* 0x000e220000008800 */
[----:B------:R-:W-:Y:S02]  /*0080*/  UMOV UR4, 0x400 ;  /* 0x0000040000047882 */ /* 0x000fe40000000000 */
[----:B0-----:R-:W-:-:S06]  /*0090*/  ULEA UR4, UR5, UR4, 0x18 ;  /* 0x0000000405047291 */ /* 0x001fcc000f8ec0ff */
[----:B------:R-:W-:-:S05]  /*00a0*/  LEA R5, R7, UR4, 0x2 ;  /* 0x0000000407057c11 */ /* 0x000fca000f8e10ff */
[----:B------:R-:W0:Y:S02]  /*00b0*/  LDCU UR4, c[0x0][0x360] ;  /* 0x00006c00ff0477ac */ /* 0x000e240008000800 */
[----:B0-----:R-:W-:Y:S01]  /*00c0*/  IMAD.U32 R6, RZ, RZ, UR4 ;  /* 0x00000004ff067e24 */ /* 0x001fe2000f8e00ff */
[----:B--2---:R0:W-:Y:S04]  /*00d0*/  STS [R5], R0 ;  /* 0x0000000005007388 */ /* 0x0041e80000000800 */
[----:B---3--:R0:W-:Y:S01]  /*00e0*/  STS [R5+0x800], R4 ;  /* 0x0008000405007388 */ /* 0x0081e20000000800 */
[----:B------:R-:W-:Y:S06]  /*00f0*/  BAR.SYNC.DEFER_BLOCKING 0x0 ;  /* 0x0000000000007b1d */ /* 0x000fec0000010000 */
.L_x_3:
[----:B------:R-:W-:-:S13]  /*0100*/  ISETP.GE.U32.AND P0, PT, R7, R6, PT ;  /* 0x000000060700720c */ /* 0x000fda0003f06070 */
[----:B0-----:R-:W-:Y:S01]  /*0110*/  @!P0 IMAD R0, R6, 0x4, R5 ;  /* 0x0000000406008824 */ /* 0x001fe200078e0205 */
        /* <DEDUP_REMOVED lines=8> */
[----:B------:R-:W-:-:S13]  /*01a0*/  ISETP.NE.AND P0, PT, R7, RZ, PT ;  /* 0x000000ff0700720c */ /* 0x000fda0003f05270 */
[----:B------:R-:W-:Y:S05]  /*01b0*/  @P0 EXIT ;  /* 0x000000000000094d */ /* 0x000fea0003800000 */
[----:B------:R-:W0:Y:S01]  /*01c0*/  S2UR UR5, SR_CgaCtaId ;  /* 0x00000000000579c3 */ /* 0x000e220000008800 */
[----:B------:R-:W-:-:S07]  /*01d0*/  UMOV UR4, 0x400 ;  /* 0x0000040000047882 */ /* 0x000fce0000000000 */
[----:B------:R-:W1:Y:S01]  /*01e0*/  LDC.64 R2, c[0x0][0x388] ;  /* 0x0000e200ff027b82 */ /* 0x000e620000000a00 */
[----:B0-----:R-:W-:-:S09]  /*01f0*/  ULEA UR4, UR5, UR4, 0x18 ;  /* 0x0000000405047291 */ /* 0x001fd2000f8ec0ff */
[----:B------:R-:W1:Y:S04]  /*0200*/  LDS R5, [UR4] ;  /* 0x00000004ff057984 */ /* 0x000e680008000800 */
[----:B-1----:R-:W-:Y:S01]  /*0210*/  STG.E desc[UR6][R2.64], R5 ;  /* 0x0000000502007986 */ /* 0x002fe2000c101906 */
[----:B------:R-:W-:Y:S05]  /*0220*/  EXIT ;  /* 0x000000000000794d */ /* 0x000fea0003800000 */
.L_x_4:
        /* <DEDUP_REMOVED lines=13> */
.L_x_15:


//--------------------- .text._Z7reduce2PiS_      --------------------------
	.section	.text._Z7reduce2PiS_,"ax",@progbits
	.align	128
        .global         _Z7reduce2PiS_
        .type           _Z7reduce2PiS_,@function
        .size           _Z7reduce2PiS_,(.L_x_16 - _Z7reduce2PiS_)
        .other          _Z7reduce2PiS_,@"STO_CUDA_ENTRY STV_DEFAULT"
_Z7reduce2PiS_:
.text._Z7reduce2PiS_:
[----:B------:R-:W-:Y:S01]  /*0000*/  LDC R1, c[0x0][0x37c] ;  /* 0x0000df00ff017b82 */ /* 0x000fe20000000800 */
[----:B------:R-:W0:Y:S07]  /*0010*/  S2R R7, SR_TID.X ;  /* 0x0000000000077919 */ /* 0x000e2e0000002100 */
[----:B------:R-:W0:Y:S01]  /*0020*/  LDC.64 R2, c[0x0][0x380] ;  /* 0x0000e000ff027b82 */ /* 0x000e220000000a00 */
[----:B------:R-:W1:Y:S01]  /*0030*/  LDCU.64 UR6, c[0x0][0x358] ;  /* 0x00006b00ff0677ac */ /* 0x000e620008000a00 */
[----:B0-----:R-:W-:-:S06]  /*0040*/  IMAD.WIDE.U32 R2, R7, 0x4, R2 ;  /* 0x0000000407027825 */ /* 0x001fcc00078e0002 */
[----:B-1----:R-:W2:Y:S01]  /*0050*/  LDG.E R2, desc[UR6][R2.64] ;  /* 0x0000000602027981 */ /* 0x002ea2000c1e1900 */
[----:B------:R-:W0:Y:S01]  /*0060*/  S2UR UR5, SR_CgaCtaId ;  /* 0x00000000000579c3 */ /* 0x000e220000008800 */
[----:B------:R-:W-:Y:S01]  /*0070*/  UMOV UR4, 0x400 ;  /* 0x0000040000047882 */ /* 0x000fe20000000000 */
[----:B------:R-:W1:Y:S01]  /*0080*/  LDCU UR8, c[0x0][0x360] ;  /* 0x00006c00ff0877ac */ /* 0x000e620008000800 */
[----:B------:R-:W-:Y:S01]  /*0090*/  ISETP.NE.AND P0, PT, R7, RZ, PT ;  /* 0x000000ff0700720c */ /* 0x000fe20003f05270 */
[----:B-1----:R-:W-:Y:S02]  /*00a0*/  UISETP.GE.U32.AND UP0, UPT, UR8, 0x2, UPT ;  /* 0x000000020800788c */ /* 0x002fe4000bf06070 */
[----:B0-----:R-:W-:-:S06]  /*00b0*/  ULEA UR4, UR5, UR4, 0x18 ;  /* 0x0000000405047291 */ /* 0x001fcc000f8ec0ff */
[----:B------:R-:W-:-:S05]  /*00c0*/  LEA R5, R7, UR4, 0x2 ;  /* 0x0000000407057c11 */ /* 0x000fca000f8e10ff */
[----:B--2---:R0:W-:Y:S01]  /*00d0*/  STS [R5], R2 ;  /* 0x0000000205007388 */ /* 0x0041e20000000800 */
[----:B------:R-:W-:Y:S06]  /*00e0*/  BAR.SYNC.DEFER_BLOCKING 0x0 ;  /* 0x0000000000007b1d */ /* 0x000fec0000010000 */
[----:B------:R-:W-:Y:S05]  /*00f0*/  BRA.U !UP0, `(.L_x_5) ;  /* 0x0000000108307547 */ /* 0x000fea000b800000 */
[----:B------:R-:W-:-:S07]  /*0100*/  IMAD.U32 R0, RZ, RZ, UR8 ;  /* 0x00000008ff007e24 */ /* 0x000fce000f8e00ff */
.L_x_6:
[----:B------:R-:W-:-:S04]  /*0110*/  SHF.R.U32.HI R6, RZ, 0x1, R0 ;  /* 0x00000001ff067819 */ /* 0x000fc80000011600 */
[----:B------:R-:W-:-:S13]  /*0120*/  ISETP.GE.U32.AND P1, PT, R7, R6, PT ;  /* 0x000000060700720c */ /* 0x000fda0003f26070 */
[----:B0-----:R-:W-:Y:S01]  /*0130*/  @!P1 IMAD R2, R6, 0x4, R5 ;  /* 0x0000000406029824 */ /* 0x001fe200078e0205 */
[----:B------:R-:W-:Y:S05]  /*0140*/  @!P1 LDS R3, [R5] ;  /* 0x0000000005039984 */ /* 0x000fea0000000800 */
[----:B------:R-:W0:Y:S02]  /*0150*/  @!P1 LDS R2, [R2] ;  /* 0x0000000002029984 */ /* 0x000e240000000800 */
[----:B0-----:R-:W-:-:S05]  /*0160*/  @!P1 IMAD.IADD R4, R2, 0x1, R3 ;  /* 0x0000000102049824 */ /* 0x001fca00078e0203 */
[----:B------:R1:W-:Y:S01]  /*0170*/  @!P1 STS [R5], R4 ;  /* 0x0000000405009388 */ /* 0x0003e20000000800 */
[----:B------:R-:W-:Y:S01]  /*0180*/  BAR.SYNC.DEFER_BLOCKING 0x0 ;  /* 0x0000000000007b1d */ /* 0x000fe20000010000 */
[----:B------:R-:W-:Y:S01]  /*0190*/  ISETP.GT.U32.AND P1, PT, R0, 0x3, PT ;  /* 0x000000030000780c */ /* 0x000fe20003f24070 */
[----:B------:R-:W-:-:S12]  /*01a0*/  IMAD.MOV.U32 R0, RZ, RZ, R6 ;  /* 0x000000ffff007224 */ /* 0x000fd800078e0006 */
[----:B-1----:R-:W-:Y:S05]  /*01b0*/  @P1 BRA `(.L_x_6) ;  /* 0xfffffffc00d41947 */ /* 0x002fea000383ffff */
.L_x_5:
[----:B------:R-:W-:Y:S05]  /*01c0*/  @P0 EXIT ;  /* 0x000000000000094d */ /* 0x000fea0003800000 */
[----:B------:R-:W1:Y:S01]  /*01d0*/  S2UR UR5, SR_CgaCtaId ;  /* 0x00000000000579c3 */ /* 0x000e620000008800 */
[----:B------:R-:W-:-:S07]  /*01e0*/  UMOV UR4, 0x400 ;  /* 0x0000040000047882 */ /* 0x000fce0000000000 */
[----:B0-----:R-:W0:Y:S01]  /*01f0*/  LDC.64 R2, c[0x0][0x388] ;  /* 0x0000e200ff027b82 */ /* 0x001e220000000a00 */
[----:B-1----:R-:W-:-:S09]  /*0200*/  ULEA UR4, UR5, UR4, 0x18 ;  /* 0x0000000405047291 */ /* 0x002fd2000f8ec0ff */
[----:B------:R-:W0:Y:S04]  /*0210*/  LDS R5, [UR4] ;  /* 0x00000004ff057984 */ /* 0x000e280008000800 */
[----:B0-----:R-:W-:Y:S01]  /*0220*/  STG.E desc[UR6][R2.64], R5 ;  /* 0x0000000502007986 */ /* 0x001fe2000c101906 */
[----:B------:R-:W-:Y:S05]  /*0230*/  EXIT ;  /* 0x000000000000794d */ /* 0x000fea0003800000 */
.L_x_7:
        /* <DEDUP_REMOVED lines=12> */
.L_x_16:


//--------------------- .text._Z7reduce1PiS_      --------------------------
	.section	.text._Z7reduce1PiS_,"ax",@progbits
	.align	128
        .global         _Z7reduce1PiS_
        .type           _Z7reduce1PiS_,@function
        .size           _Z7reduce1PiS_,(.L_x_17 - _Z7reduce1PiS_)
        .other          _Z7reduce1PiS_,@"STO_CUDA_ENTRY STV_DEFAULT"
_Z7reduce1PiS_:
.text._Z7reduce1PiS_:
        /* <DEDUP_REMOVED lines=16> */
[----:B------:R-:W-:-:S05]  /*0100*/  UMOV UR5, 0x1 ;  /* 0x0000000100057882 */ /* 0x000fca0000000000 */
.L_x_9:
[----:B------:R-:W-:-:S04]  /*0110*/  USHF.L.U32 UR6, UR5, 0x1, URZ ;  /* 0x0000000105067899 */ /* 0x000fc800080006ff */
[----:B------:R-:W-:Y:S02]  /*0120*/  UISETP.GE.U32.AND UP0, UPT, UR6, UR7, UPT ;  /* 0x000000070600728c */ /* 0x000fe4000bf06070 */
[----:B01----:R-:W-:-:S05]  /*0130*/  IMAD R2, R7, UR6, RZ ;  /* 0x0000000607027c24 */ /* 0x003fca000f8e02ff */
[----:B------:R-:W-:-:S13]  /*0140*/  ISETP.GE.U32.AND P0, PT, R2, UR7, PT ;  /* 0x0000000702007c0c */ /* 0x000fda000bf06070 */
[C---:B------:R-:W-:Y:S01]  /*0150*/  @!P0 VIADD R0, R2.reuse, UR5 ;  /* 0x0000000502008c36 */ /* 0x040fe20008000000 */
[----:B------:R-:W-:Y:S01]  /*0160*/  @!P0 LEA R2, R2, UR4, 0x2 ;  /* 0x0000000402028c11 */ /* 0x000fe2000f8e10ff */
[----:B------:R-:W-:-:S03]  /*0170*/  UMOV UR5, UR6 ;  /* 0x0000000600057c82 */ /* 0x000fc60008000000 */
[----:B------:R-:W-:Y:S01]  /*0180*/  @!P0 LEA R0, R0, UR4, 0x2 ;  /* 0x0000000400008c11 */ /* 0x000fe2000f8e10ff */
[----:B------:R-:W-:Y:S05]  /*0190*/  @!P0 LDS R3, [R2] ;  /* 0x0000000002038984 */ /* 0x000fea0000000800 */
[----:B------:R-:W0:Y:S02]  /*01a0*/  @!P0 LDS R0, [R0] ;  /* 0x0000000000008984 */ /* 0x000e240000000800 */
[----:B0-----:R-:W-:-:S05]  /*01b0*/  @!P0 IMAD.IADD R3, R0, 0x1, R3 ;  /* 0x0000000100038824 */ /* 0x001fca00078e0203 */
[----:B------:R1:W-:Y:S01]  /*01c0*/  @!P0 STS [R2], R3 ;  /* 0x0000000302008388 */ /* 0x0003e20000000800 */
[----:B------:R-:W-:Y:S06]  /*01d0*/  BAR.SYNC.DEFER_BLOCKING 0x0 ;  /* 0x0000000000007b1d */ /* 0x000fec0000010000 */
[----:B------:R-:W-:Y:S05]  /*01e0*/  BRA.U !UP0, `(.L_x_9) ;  /* 0xfffffffd08c87547 */ /* 0x000fea000b83ffff */
.L_x_8:
[----:B------:R-:W-:Y:S05]  /*01f0*/  @P1 EXIT ;  /* 0x000000000000194d */ /* 0x000fea0003800000 */
[----:B------:R-:W2:Y:S01]  /*0200*/  S2UR UR5, SR_CgaCtaId ;  /* 0x00000000000579c3 */ /* 0x000ea20000008800 */
[----:B------:R-:W-:-:S07]  /*0210*/  UMOV UR4, 0x400 ;  /* 0x0000040000047882 */ /* 0x000fce0000000000 */
[----:B01----:R-:W0:Y:S01]  /*0220*/  LDC.64 R2, c[0x0][0x388] ;  /* 0x0000e200ff027b82 */ /* 0x003e220000000a00 */
[----:B--2---:R-:W-:-:S09]  /*0230*/  ULEA UR4, UR5, UR4, 0x18 ;  /* 0x0000000405047291 */ /* 0x004fd2000f8ec0ff */
[----:B------:R-:W0:Y:S04]  /*0240*/  LDS R5, [UR4] ;  /* 0x00000004ff057984 */ /* 0x000e280008000800 */
[----:B0-----:R-:W-:Y:S01]  /*0250*/  STG.E desc[UR8][R2.64], R5 ;  /* 0x0000000502007986 */ /* 0x001fe2000c101908 */
[----:B------:R-:W-:Y:S05]  /*0260*/  EXIT ;  /* 0x000000000000794d */ /* 0x000fea0003800000 */
.L_x_10:
        /* <DEDUP_REMOVED lines=9> */
.L_x_17:


//--------------------- .text._Z7reduce0PiS_      --------------------------
	.section	.text._Z7reduce0PiS_,"ax",@progbits
	.align	128
        .global         _Z7reduce0PiS_
        .type           _Z7reduce0PiS_,@function
        .size           _Z7reduce0PiS_,(.L_x_18 - _Z7reduce0PiS_)
        .other          _Z7reduce0PiS_,@"STO_CUDA_ENTRY STV_DEFAULT"
_Z7reduce0PiS_:
.text._Z7reduce0PiS_:
        /* <DEDUP_REMOVED lines=16> */
[----:B------:R-:W-:-:S07]  /*0100*/  IMAD.MOV.U32 R0, RZ, RZ, 0x1 ;  /* 0x00000001ff007424 */ /* 0x000fce00078e00ff */
.L_x_12:
[----:B------:R-:W-:-:S05]  /*0110*/  IMAD.SHL.U32 R6, R0, 0x2, RZ ;  /* 0x0000000200067824 */ /* 0x000fca00078e00ff */
[----:B0-----:R-:W-:-:S04]  /*0120*/  IADD3 R2, PT, PT, R6, -0x1, RZ ;  /* 0xffffffff06027810 */ /* 0x001fc80007ffe0ff */
[----:B------:R-:W-:-:S13]  /*0130*/  LOP3.LUT P1, RZ, R2, R7, RZ, 0xc0, !PT ;  /* 0x0000000702ff7212 */ /* 0x000fda000782c0ff */
[----:B------:R-:W-:Y:S01]  /*0140*/  @!P1 IMAD R2, R0, 0x4, R5 ;  /* 0x0000000400029824 */ /* 0x000fe200078e0205 */
[----:B------:R-:W-:Y:S01]  /*0150*/  @!P1 LDS R3, [R5] ;  /* 0x0000000005039984 */ /* 0x000fe20000000800 */
[----:B------:R-:W-:-:S04]  /*0160*/  IMAD.MOV.U32 R0, RZ, RZ, R6 ;  /* 0x000000ffff007224 */ /* 0x000fc800078e0006 */
[----:B------:R-:W0:Y:S02]  /*0170*/  @!P1 LDS R2, [R2] ;  /* 0x0000000002029984 */ /* 0x000e240000000800 */
[----:B0-----:R-:W-:-:S05]  /*0180*/  @!P1 IADD3 R4, PT, PT, R2, R3, RZ ;  /* 0x0000000302049210 */ /* 0x001fca0007ffe0ff */
[----:B------:R1:W-:Y:S01]  /*0190*/  @!P1 STS [R5], R4 ;  /* 0x0000000405009388 */ /* 0x0003e20000000800 */
[----:B------:R-:W-:Y:S01]  /*01a0*/  BAR.SYNC.DEFER_BLOCKING 0x0 ;  /* 0x0000000000007b1d */ /* 0x000fe20000010000 */
[----:B------:R-:W-:-:S13]  /*01b0*/  ISETP.GE.U32.AND P1, PT, R6, UR8, PT ;  /* 0x0000000806007c0c */ /* 0x000fda000bf26070 */
[----:B-1----:R-:W-:Y:S05]  /*01c0*/  @!P1 BRA `(.L_x_12) ;  /* 0xfffffffc00d09947 */ /* 0x002fea000383ffff */
.L_x_11:
        /* <DEDUP_REMOVED lines=8> */
.L_x_13:
        /* <DEDUP_REMOVED lines=11> */
.L_x_18:


//--------------------- .nv.shared._Z7reduce4PiS_ --------------------------
	.section	.nv.shared._Z7reduce4PiS_,"aw",@nobits
	.sectionflags	@""
	.align	4
.nv.shared._Z7reduce4PiS_:
	.zero		5120


//--------------------- .nv.shared.reserved.0     --------------------------
	.section	.nv.shared.reserved.0,"aw",@nobits
	.weak		__nv_reservedSMEM_offset_0_alias
	.size		__nv_reservedSMEM_offset_0_alias, 0, 64
	.other		__nv_reservedSMEM_offset_0_alias,@"STO_CUDA_RESERVED_SHARED STV_DEFAULT"
__nv_reservedSMEM_offset_0_alias:
	.zero		0
	.zero		64


//--------------------- .nv.shared._Z7reduce3PiS_ --------------------------
	.section	.nv.shared._Z7reduce3PiS_,"aw",@nobits
	.sectionflags	@""
	.align	4
.nv.shared._Z7reduce3PiS_:
	.zero		5120


//--------------------- .nv.shared._Z7reduce2PiS_ --------------------------
	.section	.nv.shared._Z7reduce2PiS_,"aw",@nobits
	.sectionflags	@""
	.align	4
.nv.shared._Z7reduce2PiS_:
	.zero		5120


//--------------------- .nv.shared._Z7reduce1PiS_ --------------------------
	.section	.nv.shared._Z7reduce1PiS_,"aw",@nobits
	.sectionflags	@""
	.align	4
.nv.shared._Z7reduce1PiS_:
	.zero		5120


//--------------------- .nv.shared._Z7reduce0PiS_ --------------------------
	.section	.nv.shared._Z7reduce0PiS_,"aw",@nobits
	.sectionflags	@""
	.align	4
.nv.shared._Z7reduce0PiS_:
	.zero		5120


//--------------------- .nv.constant0._Z7reduce4PiS_ --------------------------
	.section	.nv.constant0._Z7reduce4PiS_,"a",@progbits
	.sectionflags	@""
	.align	4
.nv.constant0._Z7reduce4PiS_:
	.zero		912


//--------------------- .nv.constant0._Z7reduce3PiS_ --------------------------
	.section	.nv.constant0._Z7reduce3PiS_,"a",@progbits
	.sectionflags	@""
	.align	4
.nv.constant0._Z7reduce3PiS_:
	.zero		912


//--------------------- .nv.constant0._Z7reduce2PiS_ --------------------------
	.section	.nv.constant0._Z7reduce2PiS_,"a",@progbits
	.sectionflags	@""
	.align	4
.nv.constant0._Z7reduce2PiS_:
	.zero		912


//--------------------- .nv.constant0._Z7reduce1PiS_ --------------------------
	.section	.nv.constant0._Z7reduce1PiS_,"a",@progbits
	.sectionflags	@""
	.align	4
.nv.constant0._Z7reduce1PiS_:
	.zero		912


//--------------------- .nv.constant0._Z7reduce0PiS_ --------------------------
	.section	.nv.constant0._Z7reduce0PiS_,"a",@progbits
	.sectionflags	@""
	.align	4
.nv.constant0._Z7reduce0PiS_:
	.zero		912


//--------------------- SYMBOLS --------------------------

	.type		.nv.reservedSmem.offset0,@object
	.size		.nv.reservedSmem.offset0,0x4
	.type		.nv.reservedSmem.cap,@object
	.size		.nv.reservedSmem.cap,0x4
